	.headerflags	@"EF_CUDA_TEXMODE_UNIFIED EF_CUDA_64BIT_ADDRESS EF_CUDA_ACCELERATORS EF_CUDA_SM90 EF_CUDA_VIRTUAL_SM(EF_CUDA_SM90)"
	.elftype	@"ET_EXEC"


//--------------------- .nv.info                  --------------------------
	.section	.nv.info,"",@"SHT_CUDA_INFO"
	.align	4


	//----- nvinfo : EIATTR_REGCOUNT
	.align		4
        /*0000*/ 	.byte	0x04, 0x2f
        /*0002*/ 	.short	(.L_1 - .L_0)
	.align		4
.L_0:
        /*0004*/ 	.word	index@(triton_poi_fused_convolution_2)
        /*0008*/ 	.word	0x00000020


	//----- nvinfo : EIATTR_MIN_STACK_SIZE
	.align		4
.L_1:
        /*000c*/ 	.byte	0x04, 0x12
        /*000e*/ 	.short	(.L_3 - .L_2)
	.align		4
.L_2:
        /*0010*/ 	.word	index@(triton_poi_fused_convolution_2)
        /*0014*/ 	.word	0x00000000


	//----- nvinfo : EIATTR_FRAME_SIZE
	.align		4
.L_3:
        /*0018*/ 	.byte	0x04, 0x11
        /*001a*/ 	.short	(.L_5 - .L_4)
	.align		4
.L_4:
        /*001c*/ 	.word	index@(triton_poi_fused_convolution_2)
        /*0020*/ 	.word	0x00000000


	//----- nvinfo : EIATTR_MIN_STACK_SIZE
	.align		4
.L_5:
        /*0024*/ 	.byte	0x04, 0x12
        /*0026*/ 	.short	(.L_7 - .L_6)
	.align		4
.L_6:
        /*0028*/ 	.word	index@(triton_poi_fused_convolution_2)
        /*002c*/ 	.word	0x00000000
.L_7:


//--------------------- .nv.info.triton_poi_fused_convolution_2 --------------------------
	.section	.nv.info.triton_poi_fused_convolution_2,"",@"SHT_CUDA_INFO"
	.sectionflags	@""
	.align	4


	//----- nvinfo : EIATTR_CUDA_API_VERSION
	.align		4
        /*0000*/ 	.byte	0x04, 0x37
        /*0002*/ 	.short	(.L_9 - .L_8)
.L_8:
        /*0004*/ 	.word	0x0000007c


	//----- nvinfo : EIATTR_KPARAM_INFO
	.align		4
.L_9:
        /*0008*/ 	.byte	0x04, 0x17
        /*000a*/ 	.short	(.L_11 - .L_10)
.L_10:
        /*000c*/ 	.word	0x00000000
        /*0010*/ 	.short	0x0004
        /*0012*/ 	.short	0x001c
        /*0014*/ 	.byte	0x00, 0xf0, 0x11, 0x00


	//----- nvinfo : EIATTR_KPARAM_INFO
	.align		4
.L_11:
        /*0018*/ 	.byte	0x04, 0x17
        /*001a*/ 	.short	(.L_13 - .L_12)
.L_12:
        /*001c*/ 	.word	0x00000000
        /*0020*/ 	.short	0x0003
        /*0022*/ 	.short	0x0018
        /*0024*/ 	.byte	0x00, 0xf0, 0x11, 0x00


	//----- nvinfo : EIATTR_KPARAM_INFO
	.align		4
.L_13:
        /*0028*/ 	.byte	0x04, 0x17
        /*002a*/ 	.short	(.L_15 - .L_14)
.L_14:
        /*002c*/ 	.word	0x00000000
        /*0030*/ 	.short	0x0002
        /*0032*/ 	.short	0x0010
        /*0034*/ 	.byte	0x00, 0xf4, 0x21, 0x00


	//----- nvinfo : EIATTR_KPARAM_INFO
	.align		4
.L_15:
        /*0038*/ 	.byte	0x04, 0x17
        /*003a*/ 	.short	(.L_17 - .L_16)
.L_16:
        /*003c*/ 	.word	0x00000000
        /*0040*/ 	.short	0x0001
        /*0042*/ 	.short	0x0008
        /*0044*/ 	.byte	0x00, 0xf4, 0x21, 0x00


	//----- nvinfo : EIATTR_KPARAM_INFO
	.align		4
.L_17:
        /*0048*/ 	.byte	0x04, 0x17
        /*004a*/ 	.short	(.L_19 - .L_18)
.L_18:
        /*004c*/ 	.word	0x00000000
        /*0050*/ 	.short	0x0000
        /*0052*/ 	.short	0x0000
        /*0054*/ 	.byte	0x00, 0xf4, 0x21, 0x00


	//----- nvinfo : EIATTR_SPARSE_MMA_MASK
	.align		4
.L_19:
        /*0058*/ 	.byte	0x03, 0x50
        /*005a*/ 	.short	0x0000


	//----- nvinfo : EIATTR_MAXREG_COUNT
	.align		4
        /*005c*/ 	.byte	0x03, 0x1b
        /*005e*/ 	.short	0x00ff


	//----- nvinfo : EIATTR_EXIT_INSTR_OFFSETS
	.align		4
        /*0060*/ 	.byte	0x04, 0x1c
        /*0062*/ 	.short	(.L_21 - .L_20)


	//   ....[0]....
.L_20:
        /*0064*/ 	.word	0x000008f0


	//----- nvinfo : EIATTR_REQNTID
	.align		4
.L_21:
        /*0068*/ 	.byte	0x04, 0x10
        /*006a*/ 	.short	(.L_23 - .L_22)
.L_22:
        /*006c*/ 	.word	0x00000100
        /*0070*/ 	.word	0x00000001
        /*0074*/ 	.word	0x00000001


	//----- nvinfo : EIATTR_CBANK_PARAM_SIZE
	.align		4
.L_23:
        /*0078*/ 	.byte	0x03, 0x19
        /*007a*/ 	.short	0x0020


	//----- nvinfo : EIATTR_PARAM_CBANK
	.align		4
        /*007c*/ 	.byte	0x04, 0x0a
        /*007e*/ 	.short	(.L_25 - .L_24)
	.align		4
.L_24:
        /*0080*/ 	.word	index@(.nv.constant0.triton_poi_fused_convolution_2)
        /*0084*/ 	.short	0x0210
        /*0086*/ 	.short	0x0020


	//----- nvinfo : EIATTR_SW_WAR
	.align		4
.L_25:
        /*0088*/ 	.byte	0x04, 0x36
        /*008a*/ 	.short	(.L_27 - .L_26)
.L_26:
        /*008c*/ 	.word	0x00000008
.L_27:


//--------------------- .nv.callgraph             --------------------------
	.section	.nv.callgraph,"",@"SHT_CUDA_CALLGRAPH"
	.align	4
	.sectionentsize	8
	.align		4
        /*0000*/ 	.word	0x00000000
	.align		4
        /*0004*/ 	.word	0xffffffff
	.align		4
        /*0008*/ 	.word	0x00000000
	.align		4
        /*000c*/ 	.word	0xfffffffe
	.align		4
        /*0010*/ 	.word	0x00000000
	.align		4
        /*0014*/ 	.word	0xfffffffd
	.align		4
        /*0018*/ 	.word	0x00000000
	.align		4
        /*001c*/ 	.word	0xfffffffc


//--------------------- .text.triton_poi_fused_convolution_2 --------------------------
	.section	.text.triton_poi_fused_convolution_2,"ax",@progbits
	.sectionflags	@"SHF_BARRIERS=1"
	.align	128
        .global         triton_poi_fused_convolution_2
        .type           triton_poi_fused_convolution_2,@function
        .size           triton_poi_fused_convolution_2,(.L_x_1 - triton_poi_fused_convolution_2)
        .other          triton_poi_fused_convolution_2,@"STO_CUDA_ENTRY STV_DEFAULT"
triton_poi_fused_convolution_2:
.text.triton_poi_fused_convolution_2:
[----:B------:R-:W-:Y:S01]  /*0000*/  LDC R1, c[0x0][0x28] ;  /* 0x00000a00ff017b82 */ /* 0x000fe20000000800 */
[----:B------:R-:W1:Y:S07]  /*0010*/  S2R R3, SR_CTAID.Y ;  /* 0x0000000000037919 */ /* 0x000e6e0000002600 */
[----:B------:R-:W2:Y:S01]  /*0020*/  LDC.64 R4, c[0x0][0x218] ;  /* 0x00008600ff047b82 */ /* 0x000ea20000000a00 */
[----:B------:R-:W-:Y:S01]  /*0030*/  ULDC.64 UR6, c[0x0][0x208] ;  /* 0x0000820000067ab9 */ /* 0x000fe20000000a00 */
[----:B------:R-:W3:Y:S01]  /*0040*/  S2R R2, SR_TID.X ;  /* 0x0000000000027919 */ /* 0x000ee20000002100 */
[----:B------:R-:W4:Y:S05]  /*0050*/  S2R R0, SR_CTAID.X ;  /* 0x0000000000007919 */ /* 0x000f2a0000002500 */
[----:B------:R-:W5:Y:S01]  /*0060*/  LDC.64 R20, c[0x0][0x210] ;  /* 0x00008400ff147b82 */ /* 0x000f620000000a00 */
[----:B-1----:R-:W-:Y:S01]  /*0070*/  IMAD.SHL.U32 R24, R3, 0x10, RZ ;  /* 0x0000001003187824 */ /* 0x002fe200078e00ff */
[----:B------:R-:W-:Y:S01]  /*0080*/  SHF.R.S32.HI R7, RZ, 0x1b, R3 ;  /* 0x0000001bff077819 */ /* 0x000fe20000011403 */
[----:B---3--:R-:W-:-:S03]  /*0090*/  IMAD.SHL.U32 R3, R2, 0x4, RZ ;  /* 0x0000000402037824 */ /* 0x008fc600078e00ff */
[----:B------:R-:W-:Y:S02]  /*00a0*/  SGXT R7, R7, 0x1 ;  /* 0x000000010707781a */ /* 0x000fe40000000200 */
[----:B------:R-:W-:Y:S02]  /*00b0*/  SHF.R.U32.HI R19, RZ, 0x2, R2 ;  /* 0x00000002ff137819 */ /* 0x000fe40000011602 */
[----:B------:R-:W-:Y:S01]  /*00c0*/  LOP3.LUT R6, R24, 0xc, R3, 0xf8, !PT ;  /* 0x0000000c18067812 */ /* 0x000fe200078ef803 */
[----:B------:R-:W1:Y:S01]  /*00d0*/  S2UR UR5, SR_CgaCtaId ;  /* 0x00000000000579c3 */ /* 0x000e620000008800 */
[----:B------:R-:W-:Y:S02]  /*00e0*/  SGXT.U32 R19, R19, 0x6 ;  /* 0x000000061313781a */ /* 0x000fe40000000000 */
[----:B------:R-:W-:Y:S02]  /*00f0*/  LEA.HI R7, R7, R6, RZ, 0x8 ;  /* 0x0000000607077211 */ /* 0x000fe400078f40ff */
[----:B----4-:R-:W-:-:S02]  /*0100*/  PRMT R17, R19, 0x6540, R0 ;  /* 0x0000654013117816 */ /* 0x010fc40000000000 */
[C---:B------:R-:W-:Y:S01]  /*0110*/  LOP3.LUT R9, R7.reuse, 0xffffff00, RZ, 0xc0, !PT ;  /* 0xffffff0007097812 */ /* 0x040fe200078ec0ff */
[----:B------:R-:W-:-:S03]  /*0120*/  IMAD.SHL.U32 R7, R7, 0x1000, RZ ;  /* 0x0000100007077824 */ /* 0x000fc600078e00ff */
[----:B------:R-:W-:Y:S02]  /*0130*/  IADD3 R9, R6, -R9, RZ ;  /* 0x8000000906097210 */ /* 0x000fe40007ffe0ff */
[----:B------:R-:W-:-:S03]  /*0140*/  LOP3.LUT R6, R7, 0xfff00000, RZ, 0xc0, !PT ;  /* 0xfff0000007067812 */ /* 0x000fc600078ec0ff */
[----:B--2---:R-:W-:-:S04]  /*0150*/  IMAD.WIDE R4, R9, 0x4, R4 ;  /* 0x0000000409047825 */ /* 0x004fc800078e0204 */
[----:B------:R-:W-:-:S04]  /*0160*/  IMAD.IADD R6, R9, 0x1, R6 ;  /* 0x0000000109067824 */ /* 0x000fc800078e0206 */
[----:B------:R-:W-:Y:S02]  /*0170*/  IMAD R17, R17, 0x100, R6 ;  /* 0x0000010011117824 */ /* 0x000fe400078e0206 */
[----:B------:R-:W-:Y:S01]  /*0180*/  IMAD.SHL.U32 R16, R2, 0x400, RZ ;  /* 0x0000040002107824 */ /* 0x000fe200078e00ff */
[----:B------:R-:W2:Y:S01]  /*0190*/  LDG.E.EL.128 R4, desc[UR6][R4.64] ;  /* 0x0000000604047981 */ /* 0x000ea2000c2e1d00 */
[----:B-----5:R-:W-:Y:S01]  /*01a0*/  IMAD.WIDE R8, R17, 0x4, R20 ;  /* 0x0000000411087825 */ /* 0x020fe200078e0214 */
[----:B------:R-:W-:Y:S01]  /*01b0*/  IADD3 R13, R17, 0x4000, RZ ;  /* 0x00004000110d7810 */ /* 0x000fe20007ffe0ff */
[----:B------:R-:W-:Y:S01]  /*01c0*/  UMOV UR4, 0x400 ;  /* 0x0000040000047882 */ /* 0x000fe20000000000 */
[----:B------:R-:W-:-:S03]  /*01d0*/  LOP3.LUT R16, R16, 0xc00, RZ, 0xc0, !PT ;  /* 0x00000c0010107812 */ /* 0x000fc600078ec0ff */
[----:B------:R-:W2:Y:S01]  /*01e0*/  LDG.E.EL.128 R8, desc[UR6][R8.64] ;  /* 0x0000000608087981 */ /* 0x000ea2000c2e1d00 */
[----:B------:R-:W-:Y:S01]  /*01f0*/  IMAD.WIDE R12, R13, 0x4, R20 ;  /* 0x000000040d0c7825 */ /* 0x000fe200078e0214 */
[----:B-1----:R-:W-:Y:S01]  /*0200*/  UPRMT UR4, UR5, 0x654, UR4 ;  /* 0x0000065405047896 */ /* 0x002fe20008000004 */
[C---:B------:R-:W-:Y:S02]  /*0210*/  LOP3.LUT R22, R16.reuse, 0x100, RZ, 0xfc, !PT ;  /* 0x0000010010167812 */ /* 0x040fe400078efcff */
[C---:B------:R-:W-:Y:S02]  /*0220*/  LOP3.LUT R23, R16.reuse, 0x200, RZ, 0xfc, !PT ;  /* 0x0000020010177812 */ /* 0x040fe400078efcff */
[----:B------:R-:W3:Y:S01]  /*0230*/  LDG.E.EL.128 R12, desc[UR6][R12.64] ;  /* 0x000000060c0c7981 */ /* 0x000ee2000c2e1d00 */
[C---:B------:R-:W-:Y:S02]  /*0240*/  LOP3.LUT R25, R16.reuse, 0x300, RZ, 0xfc, !PT ;  /* 0x0000030010197812 */ /* 0x040fe400078efcff */
[----:B------:R-:W-:-:S02]  /*0250*/  LOP3.LUT R19, R16, R19, RZ, 0xfc, !PT ;  /* 0x0000001310137212 */ /* 0x000fc400078efcff */
[----:B------:R-:W-:Y:S02]  /*0260*/  LEA.HI R18, R16, UR4, RZ, 0x1a ;  /* 0x0000000410127c11 */ /* 0x000fe4000f8fd0ff */
[----:B------:R-:W-:Y:S02]  /*0270*/  LEA.HI R22, R22, UR4, RZ, 0x1a ;  /* 0x0000000416167c11 */ /* 0x000fe4000f8fd0ff */
[----:B------:R-:W-:Y:S02]  /*0280*/  LEA.HI R16, R23, UR4, RZ, 0x1a ;  /* 0x0000000417107c11 */ /* 0x000fe4000f8fd0ff */
[----:B------:R-:W-:Y:S02]  /*0290*/  LEA.HI R28, R25, UR4, RZ, 0x1a ;  /* 0x00000004191c7c11 */ /* 0x000fe4000f8fd0ff */
[----:B------:R-:W-:Y:S01]  /*02a0*/  IADD3 R23, R17, 0x8000, RZ ;  /* 0x0000800011177810 */ /* 0x000fe20007ffe0ff */
[C---:B------:R-:W-:Y:S01]  /*02b0*/  IMAD R29, R19.reuse, 0x4, R18 ;  /* 0x00000004131d7824 */ /* 0x040fe200078e0212 */
[C---:B------:R-:W-:Y:S01]  /*02c0*/  LEA R28, R19.reuse, R28, 0x2 ;  /* 0x0000001c131c7211 */ /* 0x040fe200078e10ff */
[----:B------:R-:W-:-:S02]  /*02d0*/  IMAD R26, R19, 0x4, R22 ;  /* 0x00000004131a7824 */ /* 0x000fc400078e0216 */
[----:B------:R-:W-:Y:S02]  /*02e0*/  IMAD R27, R19, 0x4, R16 ;  /* 0x00000004131b7824 */ /* 0x000fe400078e0210 */
[----:B------:R-:W-:Y:S02]  /*02f0*/  VIADD R19, R17, 0xc000 ;  /* 0x0000c00011137836 */ /* 0x000fe40000000000 */
[----:B------:R-:W-:-:S04]  /*0300*/  IMAD.WIDE R16, R23, 0x4, R20 ;  /* 0x0000000417107825 */ /* 0x000fc800078e0214 */
[----:B------:R-:W-:Y:S02]  /*0310*/  IMAD.WIDE R20, R19, 0x4, R20 ;  /* 0x0000000413147825 */ /* 0x000fe400078e0214 */
[----:B------:R-:W4:Y:S04]  /*0320*/  LDG.E.EL.128 R16, desc[UR6][R16.64] ;  /* 0x0000000610107981 */ /* 0x000f28000c2e1d00 */
[----:B------:R-:W5:Y:S01]  /*0330*/  LDG.E.EL.128 R20, desc[UR6][R20.64] ;  /* 0x0000000614147981 */ /* 0x000f62000c2e1d00 */
[----:B--2---:R-:W-:Y:S01]  /*0340*/  FADD R25, R8, R4 ;  /* 0x0000000408197221 */ /* 0x004fe20000000000 */
[----:B------:R-:W-:Y:S01]  /*0350*/  FADD R9, R9, R5 ;  /* 0x0000000509097221 */ /* 0x000fe20000000000 */
[----:B------:R-:W-:Y:S01]  /*0360*/  FADD R10, R10, R6 ;  /* 0x000000060a0a7221 */ /* 0x000fe20000000000 */
[----:B------:R-:W-:Y:S01]  /*0370*/  FADD R11, R11, R7 ;  /* 0x000000070b0b7221 */ /* 0x000fe20000000000 */
[----:B------:R-:W1:Y:S01]  /*0380*/  S2R R8, SR_TID.X ;  /* 0x0000000000087919 */ /* 0x000e620000002100 */
[----:B------:R2:W-:Y:S01]  /*0390*/  STS [R29], R25 ;  /* 0x000000191d007388 */ /* 0x0005e20000000800 */
[----:B---3--:R-:W-:-:S03]  /*03a0*/  FADD R12, R12, R4 ;  /* 0x000000040c0c7221 */ /* 0x008fc60000000000 */
[----:B------:R-:W-:Y:S01]  /*03b0*/  STS [R26+0x400], R9 ;  /* 0x000400091a007388 */ /* 0x000fe20000000800 */
[----:B------:R-:W-:-:S03]  /*03c0*/  FADD R13, R13, R5 ;  /* 0x000000050d0d7221 */ /* 0x000fc60000000000 */
[----:B------:R-:W-:Y:S01]  /*03d0*/  STS [R27+0x800], R10 ;  /* 0x0008000a1b007388 */ /* 0x000fe20000000800 */
[----:B--2---:R-:W-:-:S03]  /*03e0*/  LOP3.LUT R25, R3, 0x3fc, RZ, 0xc0, !PT ;  /* 0x000003fc03197812 */ /* 0x004fc600078ec0ff */
[----:B------:R2:W-:Y:S04]  /*03f0*/  STS [R28+0xc00], R11 ;  /* 0x000c000b1c007388 */ /* 0x0005e80000000800 */
[----:B------:R3:W-:Y:S01]  /*0400*/  STS [R29+0x100], R12 ;  /* 0x0001000c1d007388 */ /* 0x0007e20000000800 */
[C---:B--2---:R-:W-:Y:S01]  /*0410*/  LOP3.LUT R11, R25.reuse, 0x800, RZ, 0xfc, !PT ;  /* 0x00000800190b7812 */ /* 0x044fe200078efcff */
[----:B------:R-:W-:Y:S01]  /*0420*/  FADD R14, R14, R6 ;  /* 0x000000060e0e7221 */ /* 0x000fe20000000000 */
[----:B---3--:R-:W-:Y:S02]  /*0430*/  LOP3.LUT R12, R25, 0xc00, RZ, 0xfc, !PT ;  /* 0x00000c00190c7812 */ /* 0x008fe400078efcff */
[----:B------:R-:W-:Y:S01]  /*0440*/  SHF.R.U32.HI R11, RZ, 0x6, R11 ;  /* 0x00000006ff0b7819 */ /* 0x000fe2000001160b */
[----:B------:R2:W-:Y:S01]  /*0450*/  STS [R26+0x500], R13 ;  /* 0x0005000d1a007388 */ /* 0x0005e20000000800 */
[----:B------:R-:W-:-:S03]  /*0460*/  FADD R15, R15, R7 ;  /* 0x000000070f0f7221 */ /* 0x000fc60000000000 */
[----:B------:R-:W-:Y:S01]  /*0470*/  STS [R27+0x900], R14 ;  /* 0x0009000e1b007388 */ /* 0x000fe20000000800 */
[----:B--2---:R-:W-:Y:S02]  /*0480*/  SHF.R.U32.HI R13, RZ, 0x6, R12 ;  /* 0x00000006ff0d7819 */ /* 0x004fe4000001160c */
[----:B------:R-:W-:Y:S01]  /*0490*/  LOP3.LUT R12, R11, 0x2c, RZ, 0xc0, !PT ;  /* 0x0000002c0b0c7812 */ /* 0x000fe200078ec0ff */
[----:B------:R2:W-:Y:S01]  /*04a0*/  STS [R28+0xd00], R15 ;  /* 0x000d000f1c007388 */ /* 0x0005e20000000800 */
[----:B----4-:R-:W-:Y:S01]  /*04b0*/  FADD R17, R17, R5 ;  /* 0x0000000511117221 */ /* 0x010fe20000000000 */
[----:B------:R-:W-:Y:S01]  /*04c0*/  FADD R18, R18, R6 ;  /* 0x0000000612127221 */ /* 0x000fe20000000000 */
[----:B------:R-:W-:Y:S01]  /*04d0*/  FADD R19, R19, R7 ;  /* 0x0000000713137221 */ /* 0x000fe20000000000 */
[--C-:B-----5:R-:W-:Y:S01]  /*04e0*/  FADD R20, R20, R4.reuse ;  /* 0x0000000414147221 */ /* 0x120fe20000000000 */
[----:B--2---:R-:W-:Y:S02]  /*04f0*/  VIADD R15, R12, UR4 ;  /* 0x000000040c0f7c36 */ /* 0x004fe40008000000 */
[----:B------:R-:W-:Y:S01]  /*0500*/  FADD R12, R16, R4 ;  /* 0x00000004100c7221 */ /* 0x000fe20000000000 */
[----:B------:R-:W-:Y:S01]  /*0510*/  FADD R21, R21, R5 ;  /* 0x0000000515157221 */ /* 0x000fe20000000000 */
[----:B------:R-:W-:Y:S01]  /*0520*/  FADD R22, R22, R6 ;  /* 0x0000000616167221 */ /* 0x000fe20000000000 */
[----:B------:R-:W-:-:S02]  /*0530*/  FADD R23, R23, R7 ;  /* 0x0000000717177221 */ /* 0x000fc40000000000 */
[----:B------:R-:W-:Y:S04]  /*0540*/  STS [R29+0x200], R12 ;  /* 0x0002000c1d007388 */ /* 0x000fe80000000800 */
[----:B------:R-:W-:Y:S04]  /*0550*/  STS [R26+0x600], R17 ;  /* 0x000600111a007388 */ /* 0x000fe80000000800 */
[----:B------:R-:W-:Y:S04]  /*0560*/  STS [R27+0xa00], R18 ;  /* 0x000a00121b007388 */ /* 0x000fe80000000800 */
[----:B------:R-:W-:Y:S04]  /*0570*/  STS [R28+0xe00], R19 ;  /* 0x000e00131c007388 */ /* 0x000fe80000000800 */
[----:B------:R-:W-:Y:S04]  /*0580*/  STS [R29+0x300], R20 ;  /* 0x000300141d007388 */ /* 0x000fe80000000800 */
[----:B------:R2:W-:Y:S01]  /*0590*/  STS [R26+0x700], R21 ;  /* 0x000700151a007388 */ /* 0x0005e20000000800 */
[----:B-1----:R-:W-:-:S03]  /*05a0*/  IMAD.SHL.U32 R8, R8, 0x4, RZ ;  /* 0x0000000408087824 */ /* 0x002fc600078e00ff */
[----:B------:R-:W-:Y:S01]  /*05b0*/  STS [R27+0xb00], R22 ;  /* 0x000b00161b007388 */ /* 0x000fe20000000800 */
[----:B------:R-:W-:-:S03]  /*05c0*/  LOP3.LUT R10, R25, 0x400, RZ, 0xfc, !PT ;  /* 0x00000400190a7812 */ /* 0x000fc600078efcff */
[----:B------:R1:W-:Y:S01]  /*05d0*/  STS [R28+0xf00], R23 ;  /* 0x000f00171c007388 */ /* 0x0003e20000000800 */
[----:B------:R-:W-:Y:S02]  /*05e0*/  SHF.R.U32.HI R9, RZ, 0x8, R8 ;  /* 0x00000008ff097819 */ /* 0x000fe40000011608 */
[----:B------:R-:W-:Y:S01]  /*05f0*/  LOP3.LUT R13, R13, 0x3c, RZ, 0xc0, !PT ;  /* 0x0000003c0d0d7812 */ /* 0x000fe200078ec0ff */
[----:B------:R-:W-:Y:S01]  /*0600*/  IMAD R15, R25, 0x4, R15 ;  /* 0x00000004190f7824 */ /* 0x000fe200078e020f */
[----:B------:R-:W-:Y:S01]  /*0610*/  BAR.SYNC.DEFER_BLOCKING 0x0 ;  /* 0x0000000000007b1d */ /* 0x000fe20000010000 */
[----:B------:R-:W-:Y:S02]  /*0620*/  SHF.R.U32.HI R10, RZ, 0x6, R10 ;  /* 0x00000006ff0a7819 */ /* 0x000fe4000001160a */
[----:B------:R-:W-:Y:S02]  /*0630*/  SGXT.U32 R9, R9, 0x2 ;  /* 0x000000020909781a */ /* 0x000fe40000000000 */
[----:B------:R-:W-:-:S03]  /*0640*/  LOP3.LUT R10, R10, 0x1c, RZ, 0xc0, !PT ;  /* 0x0000001c0a0a7812 */ /* 0x000fc600078ec0ff */
[----:B--2---:R-:W2:Y:S01]  /*0650*/  LDC.64 R20, c[0x0][0x220] ;  /* 0x00008800ff147b82 */ /* 0x004ea20000000a00 */
[----:B------:R-:W-:Y:S02]  /*0660*/  LOP3.LUT R8, R9, 0x3fc, R8, 0xf8, !PT ;  /* 0x000003fc09087812 */ /* 0x000fe400078ef808 */
[----:B------:R-:W-:Y:S02]  /*0670*/  IADD3 R11, R10, UR4, RZ ;  /* 0x000000040a0b7c10 */ /* 0x000fe4000fffe0ff */
[----:B------:R-:W-:Y:S01]  /*0680*/  LEA R14, R9, UR4, 0x2 ;  /* 0x00000004090e7c11 */ /* 0x000fe2000f8e10ff */
[----:B------:R-:W-:Y:S01]  /*0690*/  VIADD R10, R13, UR4 ;  /* 0x000000040d0a7c36 */ /* 0x000fe20008000000 */
[----:B------:R-:W-:Y:S01]  /*06a0*/  LEA R4, R8, UR4, 0x2 ;  /* 0x0000000408047c11 */ /* 0x000fe2000f8e10ff */
[C---:B------:R-:W-:Y:S01]  /*06b0*/  IMAD R11, R25.reuse, 0x4, R11 ;  /* 0x00000004190b7824 */ /* 0x040fe200078e020b */
[C---:B------:R-:W-:Y:S02]  /*06c0*/  LEA R16, R25.reuse, R14, 0x2 ;  /* 0x0000000e19107211 */ /* 0x040fe400078e10ff */
[----:B------:R-:W-:-:S02]  /*06d0*/  LEA R25, R25, R10, 0x2 ;  /* 0x0000000a19197211 */ /* 0x000fc400078e10ff */
[----:B------:R-:W-:Y:S04]  /*06e0*/  LDS R4, [R4] ;  /* 0x0000000004047984 */ /* 0x000fe80000000800 */
[----:B------:R-:W-:Y:S04]  /*06f0*/  LDS R5, [R16+0x4] ;  /* 0x0000040010057984 */ /* 0x000fe80000000800 */
[----:B------:R-:W-:Y:S04]  /*0700*/  LDS R6, [R16+0x8] ;  /* 0x0000080010067984 */ /* 0x000fe80000000800 */
[----:B------:R-:W3:Y:S04]  /*0710*/  LDS R7, [R16+0xc] ;  /* 0x00000c0010077984 */ /* 0x000ee80000000800 */
[----:B------:R-:W-:Y:S04]  /*0720*/  LDS R8, [R11+0x1000] ;  /* 0x001000000b087984 */ /* 0x000fe80000000800 */
[----:B------:R-:W-:Y:S04]  /*0730*/  LDS R9, [R11+0x1004] ;  /* 0x001004000b097984 */ /* 0x000fe80000000800 */
[----:B------:R-:W-:Y:S04]  /*0740*/  LDS R10, [R11+0x1008] ;  /* 0x001008000b0a7984 */ /* 0x000fe80000000800 */
[----:B------:R-:W4:Y:S04]  /*0750*/  LDS R11, [R11+0x100c] ;  /* 0x00100c000b0b7984 */ /* 0x000f280000000800 */
[----:B------:R-:W-:Y:S04]  /*0760*/  LDS R12, [R15+0x2000] ;  /* 0x002000000f0c7984 */ /* 0x000fe80000000800 */
[----:B------:R-:W-:Y:S04]  /*0770*/  LDS R13, [R15+0x2004] ;  /* 0x002004000f0d7984 */ /* 0x000fe80000000800 */
[----:B------:R-:W-:Y:S04]  /*0780*/  LDS R14, [R15+0x2008] ;  /* 0x002008000f0e7984 */ /* 0x000fe80000000800 */
[----:B------:R-:W5:Y:S04]  /*0790*/  LDS R15, [R15+0x200c] ;  /* 0x00200c000f0f7984 */ /* 0x000f680000000800 */
[----:B------:R-:W-:Y:S04]  /*07a0*/  LDS R16, [R25+0x3000] ;  /* 0x0030000019107984 */ /* 0x000fe80000000800 */
[----:B------:R-:W-:Y:S04]  /*07b0*/  LDS R17, [R25+0x3004] ;  /* 0x0030040019117984 */ /* 0x000fe80000000800 */
[----:B------:R-:W-:Y:S04]  /*07c0*/  LDS R18, [R25+0x3008] ;  /* 0x0030080019127984 */ /* 0x000fe80000000800 */
[----:B------:R2:W5:Y:S01]  /*07d0*/  LDS R19, [R25+0x300c] ;  /* 0x00300c0019137984 */ /* 0x0005620000000800 */
[----:B-1----:R-:W-:-:S02]  /*07e0*/  SHF.R.U32.HI R23, RZ, 0x6, R2 ;  /* 0x00000006ff177819 */ /* 0x002fc40000011602 */
[----:B------:R-:W-:Y:S02]  /*07f0*/  LOP3.LUT R3, R3, 0xfc, RZ, 0xc0, !PT ;  /* 0x000000fc03037812 */ /* 0x000fe400078ec0ff */
[----:B------:R-:W-:Y:S02]  /*0800*/  SGXT.U32 R23, R23, 0x2 ;  /* 0x000000021717781a */ /* 0x000fe40000000000 */
[----:B------:R-:W-:Y:S02]  /*0810*/  PRMT R0, R3, 0x6540, R0 ;  /* 0x0000654003007816 */ /* 0x000fe40000000000 */
[----:B------:R-:W-:-:S05]  /*0820*/  LOP3.LUT R23, R24, R23, RZ, 0xfc, !PT ;  /* 0x0000001718177212 */ /* 0x000fca00078efcff */
[----:B------:R-:W-:-:S04]  /*0830*/  IMAD R23, R23, 0x1000, R0 ;  /* 0x0000100017177824 */ /* 0x000fc800078e0200 */
[C---:B------:R-:W-:Y:S01]  /*0840*/  VIADD R27, R23.reuse, 0x4000 ;  /* 0x00004000171b7836 */ /* 0x040fe20000000000 */
[----:B------:R-:W-:Y:S01]  /*0850*/  IADD3 R29, R23, 0x8000, RZ ;  /* 0x00008000171d7810 */ /* 0x000fe20007ffe0ff */
[C---:B------:R-:W-:Y:S02]  /*0860*/  VIADD R0, R23.reuse, 0xc000 ;  /* 0x0000c00017007836 */ /* 0x040fe40000000000 */
[----:B--2---:R-:W-:-:S04]  /*0870*/  IMAD.WIDE R2, R23, 0x4, R20 ;  /* 0x0000000417027825 */ /* 0x004fc800078e0214 */
[--C-:B------:R-:W-:Y:S01]  /*0880*/  IMAD.WIDE R22, R27, 0x4, R20.reuse ;  /* 0x000000041b167825 */ /* 0x100fe200078e0214 */
[----:B---3--:R-:W-:Y:S03]  /*0890*/  STG.E.128 desc[UR6][R2.64], R4 ;  /* 0x0000000402007986 */ /* 0x008fe6000c101d06 */
[--C-:B0-----:R-:W-:Y:S01]  /*08a0*/  IMAD.WIDE R24, R29, 0x4, R20.reuse ;  /* 0x000000041d187825 */ /* 0x101fe200078e0214 */
[----:B----4-:R-:W-:Y:S03]  /*08b0*/  STG.E.128 desc[UR6][R22.64], R8 ;  /* 0x0000000816007986 */ /* 0x010fe6000c101d06 */
[----:B------:R-:W-:Y:S01]  /*08c0*/  IMAD.WIDE R20, R0, 0x4, R20 ;  /* 0x0000000400147825 */ /* 0x000fe200078e0214 */
[----:B-----5:R-:W-:Y:S04]  /*08d0*/  STG.E.128 desc[UR6][R24.64], R12 ;  /* 0x0000000c18007986 */ /* 0x020fe8000c101d06 */
[----:B------:R-:W-:Y:S01]  /*08e0*/  STG.E.128 desc[UR6][R20.64], R16 ;  /* 0x0000001014007986 */ /* 0x000fe2000c101d06 */
[----:B------:R-:W-:Y:S05]  /*08f0*/  EXIT ;  /* 0x000000000000794d */ /* 0x000fea0003800000 */
.L_x_0:
[----:B------:R-:W-:-:S00]  /*0900*/  BRA `(.L_x_0) ;  /* 0xfffffffc00fc7947 */ /* 0x000fc0000383ffff */
[----:B------:R-:W-:-:S00]  /*0910*/  NOP ;  /* 0x0000000000007918 */ /* 0x000fc00000000000 */
        /* <DEDUP_REMOVED lines=14> */
.L_x_1:


//--------------------- .nv.shared.triton_poi_fused_convolution_2 --------------------------
	.section	.nv.shared.triton_poi_fused_convolution_2,"aw",@nobits
	.sectionflags	@""
	.align	16
	.zero		1024


//--------------------- .nv.constant0.triton_poi_fused_convolution_2 --------------------------
	.section	.nv.constant0.triton_poi_fused_convolution_2,"a",@progbits
	.sectionflags	@""
	.align	4
.nv.constant0.triton_poi_fused_convolution_2:
	.zero		560
